//
// Generated by NVIDIA NVVM Compiler
//
// Compiler Build ID: CL-36424714
// Cuda compilation tools, release 13.0, V13.0.88
// Based on NVVM 20.0.0
//

.version 9.0
.target sm_100
.address_size 64

	// .globl	_Z14hello_from_gpuv
.extern .func  (.param .b32 func_retval0) vprintf
(
	.param .b64 vprintf_param_0,
	.param .b64 vprintf_param_1
)
;
.global .align 1 .b8 $str[68] = {72, 101, 108, 108, 111, 32, 102, 114, 111, 109, 32, 71, 80, 85, 33, 32, 77, 121, 32, 98, 108, 111, 99, 107, 32, 105, 100, 32, 105, 115, 32, 37, 100, 32, 97, 110, 100, 32, 116, 104, 114, 101, 97, 100, 32, 105, 100, 32, 105, 115, 32, 37, 100, 32, 97, 110, 100, 32, 105, 100, 32, 105, 115, 32, 37, 100, 10};

.visible .entry _Z14hello_from_gpuv()
{
	.local .align 8 .b8 	__local_depot0[16];
	.reg .b64 	%SP;
	.reg .b64 	%SPL;
	.reg .b32 	%r<7>;
	.reg .b64 	%rd<5>;

	mov.u64 	%SPL, __local_depot0;
	cvta.local.u64 	%SP, %SPL;
	add.u64 	%rd1, %SP, 0;
	add.u64 	%rd2, %SPL, 0;
	mov.u32 	%r1, %ctaid.x;
	mov.u32 	%r2, %tid.x;
	mov.u32 	%r3, %ntid.x;
	mad.lo.s32 	%r4, %r1, %r3, %r2;
	st.local.v2.u32 	[%rd2], {%r1, %r2};
	st.local.u32 	[%rd2+8], %r4;
	mov.u64 	%rd3, $str;
	cvta.global.u64 	%rd4, %rd3;
	{ // callseq 0, 0
	.param .b64 param0;
	st.param.b64 	[param0], %rd4;
	.param .b64 param1;
	st.param.b64 	[param1], %rd1;
	.param .b32 retval0;
	call.uni (retval0), 
	vprintf, 
	(
	param0, 
	param1
	);
	ld.param.b32 	%r5, [retval0];
	} // callseq 0
	ret;

}


// ===== COMPILED SASS (sm_100) =====

	.target	sm_100

	.elftype	@"ET_EXEC"


//--------------------- .note.nv.tkinfo           --------------------------
	.section	.note.nv.tkinfo,"",@"SHT_NOTE"
	.sectionflags	@"SHF_NOTE_NV_TKINFO"
	.tkinfo
        /*0018*/ 	.word	0x00000002
        /*0030*/ 	.string	""
        /*0030*/ 	.string	"ptxas"
        /*0030*/ 	.string	"Cuda compilation tools, release 13.0, V13.0.88"
        /*0030*/ 	.string	"Build cuda_13.0.r13.0/compiler.36424714_0"
        /*0030*/ 	.string	"-arch sm_100 -m 64 "



//--------------------- .note.nv.cuinfo           --------------------------
	.section	.note.nv.cuinfo,"",@"SHT_NOTE"
	.sectionflags	@"SHF_NOTE_NV_CUINFO"
        /*0018*/ 	.short	0x0002
        /*001a*/ 	.short	0x0064
        /*001c*/ 	.short	0x0082
	.zero		2


//--------------------- .nv.info                  --------------------------
	.section	.nv.info,"",@"SHT_CUDA_INFO"
	.align	4


	//----- nvinfo : EIATTR_REGCOUNT
	.align		4
        /*0000*/ 	.byte	0x04, 0x2f
        /*0002*/ 	.short	(.L_2 - .L_1)
	.align		4
.L_1:
        /*0004*/ 	.word	index@(_Z14hello_from_gpuv)
        /*0008*/ 	.word	0x00000018


	//----- nvinfo : EIATTR_FRAME_SIZE
	.align		4
.L_2:
        /*000c*/ 	.byte	0x04, 0x11
        /*000e*/ 	.short	(.L_4 - .L_3)
	.align		4
.L_3:
        /*0010*/ 	.word	index@(_Z14hello_from_gpuv)
        /*0014*/ 	.word	0x00000010


	//----- nvinfo : EIATTR_MIN_STACK_SIZE
	.align		4
.L_4:
        /*0018*/ 	.byte	0x04, 0x12
        /*001a*/ 	.short	(.L_6 - .L_5)
	.align		4
.L_5:
        /*001c*/ 	.word	index@(_Z14hello_from_gpuv)
        /*0020*/ 	.word	0x00000010
.L_6:


//--------------------- .nv.compat                --------------------------
	.section	.nv.compat,"",@"SHT_CUDA_COMPAT_INFO"
	.align	4
        /*0000*/ 	.byte	0x02, 0x09, 0x00, 0x00, 0x02, 0x02, 0x01, 0x00, 0x02, 0x05, 0x05, 0x00, 0x03, 0x07, 0x01, 0x01
        /*0010*/ 	.byte	0x02, 0x03, 0x00, 0x00, 0x02, 0x06, 0x01, 0x00, 0x04, 0x0b, 0x08, 0x00, 0x09, 0x00, 0x00, 0x00
        /*0020*/ 	.byte	0x00, 0x00, 0x00, 0x00


//--------------------- .nv.info._Z14hello_from_gpuv --------------------------
	.section	.nv.info._Z14hello_from_gpuv,"",@"SHT_CUDA_INFO"
	.sectionflags	@""
	.align	4


	//----- nvinfo : EIATTR_CUDA_API_VERSION
	.align		4
        /*0000*/ 	.byte	0x04, 0x37
        /*0002*/ 	.short	(.L_8 - .L_7)
.L_7:
        /*0004*/ 	.word	0x00000082


	//----- nvinfo : EIATTR_SPARSE_MMA_MASK
	.align		4
.L_8:
        /*0008*/ 	.byte	0x03, 0x50
        /*000a*/ 	.short	0x0000


	//----- nvinfo : EIATTR_MAXREG_COUNT
	.align		4
        /*000c*/ 	.byte	0x03, 0x1b
        /*000e*/ 	.short	0x00ff


	//----- nvinfo : EIATTR_EXTERNS
	.align		4
        /*0010*/ 	.byte	0x04, 0x0f
        /*0012*/ 	.short	(.L_10 - .L_9)


	//   ....[0]....
	.align		4
.L_9:
        /*0014*/ 	.word	index@(vprintf)


	//----- nvinfo : EIATTR_MERCURY_ISA_VERSION
	.align		4
.L_10:
        /*0018*/ 	.byte	0x03, 0x5f
        /*001a*/ 	.short	0x0101


	//----- nvinfo : EIATTR_VRC_CTA_INIT_COUNT
	.align		4
        /*001c*/ 	.byte	0x02, 0x4a
	.zero		1
	.zero		1


	//----- nvinfo : EIATTR_SYSCALL_OFFSETS
	.align		4
        /*0020*/ 	.byte	0x04, 0x46
        /*0022*/ 	.short	(.L_12 - .L_11)


	//   ....[0]....
.L_11:
        /*0024*/ 	.word	0x00000120


	//----- nvinfo : EIATTR_EXIT_INSTR_OFFSETS
	.align		4
.L_12:
        /*0028*/ 	.byte	0x04, 0x1c
        /*002a*/ 	.short	(.L_14 - .L_13)


	//   ....[0]....
.L_13:
        /*002c*/ 	.word	0x00000130


	//----- nvinfo : EIATTR_SW_WAR
	.align		4
.L_14:
        /*0030*/ 	.byte	0x04, 0x36
        /*0032*/ 	.short	(.L_16 - .L_15)
.L_15:
        /*0034*/ 	.word	0x00000008
.L_16:


//--------------------- .nv.callgraph             --------------------------
	.section	.nv.callgraph,"",@"SHT_CUDA_CALLGRAPH"
	.align	4
	.sectionentsize	8
	.align		4
        /*0000*/ 	.word	0x00000000
	.align		4
        /*0004*/ 	.word	0xffffffff
	.align		4
        /*0008*/ 	.word	index@(_Z14hello_from_gpuv)
	.align		4
        /*000c*/ 	.word	index@(vprintf)
	.align		4
        /*0010*/ 	.word	0x00000000
	.align		4
        /*0014*/ 	.word	0xfffffffe
	.align		4
        /*0018*/ 	.word	0x00000000
	.align		4
        /*001c*/ 	.word	0xfffffffd
	.align		4
        /*0020*/ 	.word	0x00000000
	.align		4
        /*0024*/ 	.word	0xfffffffc


//--------------------- .nv.constant4             --------------------------
	.section	.nv.constant4,"a",@progbits
	.align	8
	.align		8
.nv.constant4:
        /*0000*/ 	.dword	vprintf
	.align		8
        /*0008*/ 	.dword	$str


//--------------------- .text._Z14hello_from_gpuv --------------------------
	.section	.text._Z14hello_from_gpuv,"ax",@progbits
	.align	128
        .global         _Z14hello_from_gpuv
        .type           _Z14hello_from_gpuv,@function
        .size           _Z14hello_from_gpuv,(.L_x_2 - _Z14hello_from_gpuv)
        .other          _Z14hello_from_gpuv,@"STO_CUDA_ENTRY STV_DEFAULT"
_Z14hello_from_gpuv:
.text._Z14hello_from_gpuv:
[----:B------:R-:W0:Y:S01]  /*0000*/  LDC R1, c[0x0][0x37c] ;  /* 0x0000df00ff017b82 */ /* 0x000e220000000800 */
[----:B------:R-:W1:Y:S01]  /*0010*/  S2R R8, SR_CTAID.X ;  /* 0x0000000000087919 */ /* 0x000e620000002500 */
[----:B------:R-:W2:Y:S01]  /*0020*/  LDCU UR5, c[0x0][0x2fc] ;  /* 0x00005f80ff0577ac */ /* 0x000ea20008000800 */
[----:B------:R-:W-:Y:S01]  /*0030*/  MOV R2, 0x0 ;  /* 0x0000000000027802 */ /* 0x000fe20000000f00 */
[----:B0-----:R-:W-:Y:S01]  /*0040*/  VIADD R1, R1, 0xfffffff0 ;  /* 0xfffffff001017836 */ /* 0x001fe20000000000 */
[----:B------:R-:W1:Y:S01]  /*0050*/  S2R R9, SR_TID.X ;  /* 0x0000000000097919 */ /* 0x000e620000002100 */
[----:B------:R-:W1:Y:S03]  /*0060*/  LDCU UR6, c[0x0][0x360] ;  /* 0x00006c00ff0677ac */ /* 0x000e660008000800 */
[----:B------:R-:W0:Y:S01]  /*0070*/  LDC.64 R2, c[0x4][R2] ;  /* 0x0100000002027b82 */ /* 0x000e220000000a00 */
[----:B------:R-:W3:Y:S02]  /*0080*/  LDCU UR4, c[0x0][0x2f8] ;  /* 0x00005f00ff0477ac */ /* 0x000ee40008000800 */
[----:B---3--:R-:W-:-:S05]  /*0090*/  IADD3 R6, P0, PT, R1, UR4, RZ ;  /* 0x0000000401067c10 */ /* 0x008fca000ff1e0ff */
[----:B--2---:R-:W-:Y:S02]  /*00a0*/  IMAD.X R7, RZ, RZ, UR5, P0 ;  /* 0x00000005ff077e24 */ /* 0x004fe400080e06ff */
[----:B-1----:R-:W-:Y:S01]  /*00b0*/  IMAD R0, R8, UR6, R9 ;  /* 0x0000000608007c24 */ /* 0x002fe2000f8e0209 */
[----:B------:R1:W-:Y:S01]  /*00c0*/  STL.64 [R1], R8 ;  /* 0x0000000801007387 */ /* 0x0003e20000100a00 */
[----:B------:R-:W2:Y:S03]  /*00d0*/  LDCU.64 UR6, c[0x4][0x8] ;  /* 0x01000100ff0677ac */ /* 0x000ea60008000a00 */
[----:B------:R1:W-:Y:S01]  /*00e0*/  STL [R1+0x8], R0 ;  /* 0x0000080001007387 */ /* 0x0003e20000100800 */
[----:B--2---:R-:W-:Y:S01]  /*00f0*/  IMAD.U32 R4, RZ, RZ, UR6 ;  /* 0x00000006ff047e24 */ /* 0x004fe2000f8e00ff */
[----:B01----:R-:W-:-:S07]  /*0100*/  MOV R5, UR7 ;  /* 0x0000000700057c02 */ /* 0x003fce0008000f00 */
[----:B------:R-:W-:-:S07]  /*0110*/  LEPC R20, `(.L_x_0) ;  /* 0x000000001014794e */ /* 0x000fce0000000000 */
[----:B------:R-:W-:Y:S05]  /*0120*/  CALL.ABS.NOINC R2 ;  /* 0x0000000002007343 */ /* 0x000fea0003c00000 */
.L_x_0:
[----:B------:R-:W-:Y:S05]  /*0130*/  EXIT ;  /* 0x000000000000794d */ /* 0x000fea0003800000 */
.L_x_1:
[----:B------:R-:W-:-:S00]  /*0140*/  BRA `(.L_x_1) ;  /* 0xfffffffc00fc7947 */ /* 0x000fc0000383ffff */
[----:B------:R-:W-:-:S00]  /*0150*/  NOP ;  /* 0x0000000000007918 */ /* 0x000fc00000000000 */
        /* <DEDUP_REMOVED lines=10> */
.L_x_2:


//--------------------- .nv.global.init           --------------------------
	.section	.nv.global.init,"aw",@progbits
.nv.global.init:
	.type		$str,@object
	.size		$str,(.L_0 - $str)
$str:
        /*0000*/ 	.byte	0x48, 0x65, 0x6c, 0x6c, 0x6f, 0x20, 0x66, 0x72, 0x6f, 0x6d, 0x20, 0x47, 0x50, 0x55, 0x21, 0x20
        /*0010*/ 	.byte	0x4d, 0x79, 0x20, 0x62, 0x6c, 0x6f, 0x63, 0x6b, 0x20, 0x69, 0x64, 0x20, 0x69, 0x73, 0x20, 0x25
        /*0020*/ 	.byte	0x64, 0x20, 0x61, 0x6e, 0x64, 0x20, 0x74, 0x68, 0x72, 0x65, 0x61, 0x64, 0x20, 0x69, 0x64, 0x20
        /*0030*/ 	.byte	0x69, 0x73, 0x20, 0x25, 0x64, 0x20, 0x61, 0x6e, 0x64, 0x20, 0x69, 0x64, 0x20, 0x69, 0x73, 0x20
        /*0040*/ 	.byte	0x25, 0x64, 0x0a, 0x00
.L_0:


//--------------------- .nv.shared.reserved.0     --------------------------
	.section	.nv.shared.reserved.0,"aw",@nobits
	.weak		__nv_reservedSMEM_offset_0_alias
	.size		__nv_reservedSMEM_offset_0_alias, 0, 64
	.other		__nv_reservedSMEM_offset_0_alias,@"STO_CUDA_RESERVED_SHARED STV_DEFAULT"
__nv_reservedSMEM_offset_0_alias:
	.zero		0
	.zero		64


//--------------------- .nv.constant0._Z14hello_from_gpuv --------------------------
	.section	.nv.constant0._Z14hello_from_gpuv,"a",@progbits
	.sectionflags	@""
	.align	4
.nv.constant0._Z14hello_from_gpuv:
	.zero		896


//--------------------- SYMBOLS --------------------------

	.type		.nv.reservedSmem.offset0,@object
	.size		.nv.reservedSmem.offset0,0x4
	.type		vprintf,@function
